//
// Generated by NVIDIA NVVM Compiler
//
// Compiler Build ID: CL-36424714
// Cuda compilation tools, release 13.0, V13.0.88
// Based on NVVM 20.0.0
//

.version 9.0
.target sm_100
.address_size 64

	// .globl	_Z8myKernelPiS_S_

.visible .entry _Z8myKernelPiS_S_(
	.param .u64 .ptr .align 1 _Z8myKernelPiS_S__param_0,
	.param .u64 .ptr .align 1 _Z8myKernelPiS_S__param_1,
	.param .u64 .ptr .align 1 _Z8myKernelPiS_S__param_2
)
{
	.reg .b32 	%r<18>;
	.reg .b64 	%rd<15>;

	ld.param.u64 	%rd1, [_Z8myKernelPiS_S__param_0];
	ld.param.u64 	%rd2, [_Z8myKernelPiS_S__param_1];
	ld.param.u64 	%rd3, [_Z8myKernelPiS_S__param_2];
	cvta.to.global.u64 	%rd4, %rd3;
	mov.u32 	%r1, %ctaid.x;
	mov.u32 	%r2, %ntid.x;
	mov.u32 	%r3, %tid.x;
	mad.lo.s32 	%r4, %r1, %r2, %r3;
	mul.wide.u32 	%rd5, %r4, 4;
	add.s64 	%rd6, %rd4, %rd5;
	mov.b32 	%r5, 0;
	st.global.u32 	[%rd6], %r5;
	mul.lo.s32 	%r6, %r4, 3;
	cvta.to.global.u64 	%rd7, %rd1;
	cvta.to.global.u64 	%rd8, %rd2;
	mul.wide.u32 	%rd9, %r6, 4;
	add.s64 	%rd10, %rd7, %rd9;
	ld.global.u32 	%r7, [%rd10];
	ld.global.u32 	%r8, [%rd8];
	mul.lo.s32 	%r9, %r8, %r7;
	st.global.u32 	[%rd6], %r9;
	add.s32 	%r10, %r6, 1;
	mul.wide.u32 	%rd11, %r10, 4;
	add.s64 	%rd12, %rd7, %rd11;
	ld.global.u32 	%r11, [%rd12];
	ld.global.u32 	%r12, [%rd8+4];
	mad.lo.s32 	%r13, %r12, %r11, %r9;
	st.global.u32 	[%rd6], %r13;
	add.s32 	%r14, %r6, 2;
	mul.wide.u32 	%rd13, %r14, 4;
	add.s64 	%rd14, %rd7, %rd13;
	ld.global.u32 	%r15, [%rd14];
	ld.global.u32 	%r16, [%rd8+8];
	mad.lo.s32 	%r17, %r16, %r15, %r13;
	st.global.u32 	[%rd6], %r17;
	ret;

}


// ===== COMPILED SASS (sm_100) =====

	.target	sm_100

	.elftype	@"ET_EXEC"


//--------------------- .note.nv.tkinfo           --------------------------
	.section	.note.nv.tkinfo,"",@"SHT_NOTE"
	.sectionflags	@"SHF_NOTE_NV_TKINFO"
	.tkinfo
        /*0018*/ 	.word	0x00000002
        /*0030*/ 	.string	""
        /*0030*/ 	.string	"ptxas"
        /*0030*/ 	.string	"Cuda compilation tools, release 13.0, V13.0.88"
        /*0030*/ 	.string	"Build cuda_13.0.r13.0/compiler.36424714_0"
        /*0030*/ 	.string	"-arch sm_100 -m 64 "



//--------------------- .note.nv.cuinfo           --------------------------
	.section	.note.nv.cuinfo,"",@"SHT_NOTE"
	.sectionflags	@"SHF_NOTE_NV_CUINFO"
        /*0018*/ 	.short	0x0002
        /*001a*/ 	.short	0x0064
        /*001c*/ 	.short	0x0082
	.zero		2


//--------------------- .nv.info                  --------------------------
	.section	.nv.info,"",@"SHT_CUDA_INFO"
	.align	4


	//----- nvinfo : EIATTR_REGCOUNT
	.align		4
        /*0000*/ 	.byte	0x04, 0x2f
        /*0002*/ 	.short	(.L_1 - .L_0)
	.align		4
.L_0:
        /*0004*/ 	.word	index@(_Z8myKernelPiS_S_)
        /*0008*/ 	.word	0x00000014


	//----- nvinfo : EIATTR_FRAME_SIZE
	.align		4
.L_1:
        /*000c*/ 	.byte	0x04, 0x11
        /*000e*/ 	.short	(.L_3 - .L_2)
	.align		4
.L_2:
        /*0010*/ 	.word	index@(_Z8myKernelPiS_S_)
        /*0014*/ 	.word	0x00000000


	//----- nvinfo : EIATTR_MIN_STACK_SIZE
	.align		4
.L_3:
        /*0018*/ 	.byte	0x04, 0x12
        /*001a*/ 	.short	(.L_5 - .L_4)
	.align		4
.L_4:
        /*001c*/ 	.word	index@(_Z8myKernelPiS_S_)
        /*0020*/ 	.word	0x00000000
.L_5:


//--------------------- .nv.compat                --------------------------
	.section	.nv.compat,"",@"SHT_CUDA_COMPAT_INFO"
	.align	4
        /*0000*/ 	.byte	0x02, 0x09, 0x00, 0x00, 0x02, 0x02, 0x01, 0x00, 0x02, 0x05, 0x05, 0x00, 0x03, 0x07, 0x01, 0x01
        /*0010*/ 	.byte	0x02, 0x03, 0x00, 0x00, 0x02, 0x06, 0x01, 0x00, 0x04, 0x0b, 0x08, 0x00, 0x09, 0x00, 0x00, 0x00
        /*0020*/ 	.byte	0x00, 0x00, 0x00, 0x00


//--------------------- .nv.info._Z8myKernelPiS_S_ --------------------------
	.section	.nv.info._Z8myKernelPiS_S_,"",@"SHT_CUDA_INFO"
	.sectionflags	@""
	.align	4


	//----- nvinfo : EIATTR_CUDA_API_VERSION
	.align		4
        /*0000*/ 	.byte	0x04, 0x37
        /*0002*/ 	.short	(.L_7 - .L_6)
.L_6:
        /*0004*/ 	.word	0x00000082


	//----- nvinfo : EIATTR_KPARAM_INFO
	.align		4
.L_7:
        /*0008*/ 	.byte	0x04, 0x17
        /*000a*/ 	.short	(.L_9 - .L_8)
.L_8:
        /*000c*/ 	.word	0x00000000
        /*0010*/ 	.short	0x0002
        /*0012*/ 	.short	0x0010
        /*0014*/ 	.byte	0x00, 0xf5, 0x21, 0x00


	//----- nvinfo : EIATTR_KPARAM_INFO
	.align		4
.L_9:
        /*0018*/ 	.byte	0x04, 0x17
        /*001a*/ 	.short	(.L_11 - .L_10)
.L_10:
        /*001c*/ 	.word	0x00000000
        /*0020*/ 	.short	0x0001
        /*0022*/ 	.short	0x0008
        /*0024*/ 	.byte	0x00, 0xf5, 0x21, 0x00


	//----- nvinfo : EIATTR_KPARAM_INFO
	.align		4
.L_11:
        /*0028*/ 	.byte	0x04, 0x17
        /*002a*/ 	.short	(.L_13 - .L_12)
.L_12:
        /*002c*/ 	.word	0x00000000
        /*0030*/ 	.short	0x0000
        /*0032*/ 	.short	0x0000
        /*0034*/ 	.byte	0x00, 0xf5, 0x21, 0x00


	//----- nvinfo : EIATTR_SPARSE_MMA_MASK
	.align		4
.L_13:
        /*0038*/ 	.byte	0x03, 0x50
        /*003a*/ 	.short	0x0000


	//----- nvinfo : EIATTR_MAXREG_COUNT
	.align		4
        /*003c*/ 	.byte	0x03, 0x1b
        /*003e*/ 	.short	0x00ff


	//----- nvinfo : EIATTR_MERCURY_ISA_VERSION
	.align		4
        /*0040*/ 	.byte	0x03, 0x5f
        /*0042*/ 	.short	0x0101


	//----- nvinfo : EIATTR_VRC_CTA_INIT_COUNT
	.align		4
        /*0044*/ 	.byte	0x02, 0x4a
	.zero		1
	.zero		1


	//----- nvinfo : EIATTR_EXIT_INSTR_OFFSETS
	.align		4
        /*0048*/ 	.byte	0x04, 0x1c
        /*004a*/ 	.short	(.L_15 - .L_14)


	//   ....[0]....
.L_14:
        /*004c*/ 	.word	0x000001d0


	//----- nvinfo : EIATTR_CBANK_PARAM_SIZE
	.align		4
.L_15:
        /*0050*/ 	.byte	0x03, 0x19
        /*0052*/ 	.short	0x0018


	//----- nvinfo : EIATTR_PARAM_CBANK
	.align		4
        /*0054*/ 	.byte	0x04, 0x0a
        /*0056*/ 	.short	(.L_17 - .L_16)
	.align		4
.L_16:
        /*0058*/ 	.word	index@(.nv.constant0._Z8myKernelPiS_S_)
        /*005c*/ 	.short	0x0380
        /*005e*/ 	.short	0x0018


	//----- nvinfo : EIATTR_SW_WAR
	.align		4
.L_17:
        /*0060*/ 	.byte	0x04, 0x36
        /*0062*/ 	.short	(.L_19 - .L_18)
.L_18:
        /*0064*/ 	.word	0x00000008
.L_19:


//--------------------- .nv.callgraph             --------------------------
	.section	.nv.callgraph,"",@"SHT_CUDA_CALLGRAPH"
	.align	4
	.sectionentsize	8
	.align		4
        /*0000*/ 	.word	0x00000000
	.align		4
        /*0004*/ 	.word	0xffffffff
	.align		4
        /*0008*/ 	.word	0x00000000
	.align		4
        /*000c*/ 	.word	0xfffffffe
	.align		4
        /*0010*/ 	.word	0x00000000
	.align		4
        /*0014*/ 	.word	0xfffffffd
	.align		4
        /*0018*/ 	.word	0x00000000
	.align		4
        /*001c*/ 	.word	0xfffffffc


//--------------------- .text._Z8myKernelPiS_S_   --------------------------
	.section	.text._Z8myKernelPiS_S_,"ax",@progbits
	.align	128
        .global         _Z8myKernelPiS_S_
        .type           _Z8myKernelPiS_S_,@function
        .size           _Z8myKernelPiS_S_,(.L_x_1 - _Z8myKernelPiS_S_)
        .other          _Z8myKernelPiS_S_,@"STO_CUDA_ENTRY STV_DEFAULT"
_Z8myKernelPiS_S_:
.text._Z8myKernelPiS_S_:
[----:B------:R-:W-:Y:S01]  /*0000*/  LDC R1, c[0x0][0x37c] ;  /* 0x0000df00ff017b82 */ /* 0x000fe20000000800 */
[----:B------:R-:W0:Y:S07]  /*0010*/  S2R R0, SR_TID.X ;  /* 0x0000000000007919 */ /* 0x000e2e0000002100 */
[----:B------:R-:W0:Y:S01]  /*0020*/  S2UR UR6, SR_CTAID.X ;  /* 0x00000000000679c3 */ /* 0x000e220000002500 */
[----:B------:R-:W1:Y:S07]  /*0030*/  LDCU.64 UR4, c[0x0][0x358] ;  /* 0x00006b00ff0477ac */ /* 0x000e6e0008000a00 */
[----:B------:R-:W0:Y:S08]  /*0040*/  LDC R9, c[0x0][0x360] ;  /* 0x0000d800ff097b82 */ /* 0x000e300000000800 */
[----:B------:R-:W2:Y:S08]  /*0050*/  LDC.64 R6, c[0x0][0x390] ;  /* 0x0000e400ff067b82 */ /* 0x000eb00000000a00 */
[----:B------:R-:W3:Y:S08]  /*0060*/  LDC.64 R4, c[0x0][0x380] ;  /* 0x0000e000ff047b82 */ /* 0x000ef00000000a00 */
[----:B------:R-:W4:Y:S01]  /*0070*/  LDC.64 R2, c[0x0][0x388] ;  /* 0x0000e200ff027b82 */ /* 0x000f220000000a00 */
[----:B0-----:R-:W-:-:S05]  /*0080*/  IMAD R9, R9, UR6, R0 ;  /* 0x0000000609097c24 */ /* 0x001fca000f8e0200 */
[C---:B------:R-:W-:Y:S01]  /*0090*/  LEA R13, R9.reuse, R9, 0x1 ;  /* 0x00000009090d7211 */ /* 0x040fe200078e08ff */
[----:B--2---:R-:W-:-:S05]  /*00a0*/  IMAD.WIDE.U32 R6, R9, 0x4, R6 ;  /* 0x0000000409067825 */ /* 0x004fca00078e0006 */
[----:B-1----:R-:W-:Y:S01]  /*00b0*/  STG.E desc[UR4][R6.64], RZ ;  /* 0x000000ff06007986 */ /* 0x002fe2000c101904 */
[----:B---3--:R-:W-:-:S06]  /*00c0*/  IMAD.WIDE.U32 R8, R13, 0x4, R4 ;  /* 0x000000040d087825 */ /* 0x008fcc00078e0004 */
[----:B------:R-:W2:Y:S04]  /*00d0*/  LDG.E R8, desc[UR4][R8.64] ;  /* 0x0000000408087981 */ /* 0x000ea8000c1e1900 */
[----:B----4-:R-:W2:Y:S01]  /*00e0*/  LDG.E R11, desc[UR4][R2.64] ;  /* 0x00000004020b7981 */ /* 0x010ea2000c1e1900 */
[----:B------:R-:W-:Y:S01]  /*00f0*/  IADD3 R17, PT, PT, R13, 0x1, RZ ;  /* 0x000000010d117810 */ /* 0x000fe20007ffe0ff */
[----:B--2---:R-:W-:-:S04]  /*0100*/  IMAD R15, R8, R11, RZ ;  /* 0x0000000b080f7224 */ /* 0x004fc800078e02ff */
[----:B------:R-:W-:Y:S01]  /*0110*/  IMAD.WIDE.U32 R10, R17, 0x4, R4 ;  /* 0x00000004110a7825 */ /* 0x000fe200078e0004 */
[----:B------:R-:W-:Y:S05]  /*0120*/  STG.E desc[UR4][R6.64], R15 ;  /* 0x0000000f06007986 */ /* 0x000fea000c101904 */
[----:B------:R-:W2:Y:S04]  /*0130*/  LDG.E R10, desc[UR4][R10.64] ;  /* 0x000000040a0a7981 */ /* 0x000ea8000c1e1900 */
[----:B------:R-:W2:Y:S01]  /*0140*/  LDG.E R0, desc[UR4][R2.64+0x4] ;  /* 0x0000040402007981 */ /* 0x000ea2000c1e1900 */
[----:B------:R-:W-:-:S05]  /*0150*/  IADD3 R17, PT, PT, R13, 0x2, RZ ;  /* 0x000000020d117810 */ /* 0x000fca0007ffe0ff */
[----:B------:R-:W-:-:S04]  /*0160*/  IMAD.WIDE.U32 R4, R17, 0x4, R4 ;  /* 0x0000000411047825 */ /* 0x000fc800078e0004 */
[----:B--2---:R-:W-:-:S05]  /*0170*/  IMAD R13, R10, R0, R15 ;  /* 0x000000000a0d7224 */ /* 0x004fca00078e020f */
[----:B------:R-:W-:Y:S04]  /*0180*/  STG.E desc[UR4][R6.64], R13 ;  /* 0x0000000d06007986 */ /* 0x000fe8000c101904 */
[----:B------:R-:W2:Y:S04]  /*0190*/  LDG.E R4, desc[UR4][R4.64] ;  /* 0x0000000404047981 */ /* 0x000ea8000c1e1900 */
[----:B------:R-:W2:Y:S02]  /*01a0*/  LDG.E R0, desc[UR4][R2.64+0x8] ;  /* 0x0000080402007981 */ /* 0x000ea4000c1e1900 */
[----:B--2---:R-:W-:-:S05]  /*01b0*/  IMAD R9, R4, R0, R13 ;  /* 0x0000000004097224 */ /* 0x004fca00078e020d */
[----:B------:R-:W-:Y:S01]  /*01c0*/  STG.E desc[UR4][R6.64], R9 ;  /* 0x0000000906007986 */ /* 0x000fe2000c101904 */
[----:B------:R-:W-:Y:S05]  /*01d0*/  EXIT ;  /* 0x000000000000794d */ /* 0x000fea0003800000 */
.L_x_0:
[----:B------:R-:W-:-:S00]  /*01e0*/  BRA `(.L_x_0) ;  /* 0xfffffffc00fc7947 */ /* 0x000fc0000383ffff */
[----:B------:R-:W-:-:S00]  /*01f0*/  NOP ;  /* 0x0000000000007918 */ /* 0x000fc00000000000 */
        /* <DEDUP_REMOVED lines=8> */
.L_x_1:


//--------------------- .nv.shared.reserved.0     --------------------------
	.section	.nv.shared.reserved.0,"aw",@nobits
	.weak		__nv_reservedSMEM_offset_0_alias
	.size		__nv_reservedSMEM_offset_0_alias, 0, 64
	.other		__nv_reservedSMEM_offset_0_alias,@"STO_CUDA_RESERVED_SHARED STV_DEFAULT"
__nv_reservedSMEM_offset_0_alias:
	.zero		0
	.zero		64


//--------------------- .nv.constant0._Z8myKernelPiS_S_ --------------------------
	.section	.nv.constant0._Z8myKernelPiS_S_,"a",@progbits
	.sectionflags	@""
	.align	4
.nv.constant0._Z8myKernelPiS_S_:
	.zero		920


//--------------------- SYMBOLS --------------------------

	.type		.nv.reservedSmem.offset0,@object
	.size		.nv.reservedSmem.offset0,0x4
